//
// Generated by NVIDIA NVVM Compiler
//
// Compiler Build ID: CL-36424714
// Cuda compilation tools, release 13.0, V13.0.88
// Based on NVVM 20.0.0
//

.version 9.0
.target sm_100
.address_size 64

	// .globl	_Z8row_sumsPKfPfm
// _ZZ8row_sumsPKfPfmE5sdata has been demoted

.visible .entry _Z8row_sumsPKfPfm(
	.param .u64 .ptr .align 1 _Z8row_sumsPKfPfm_param_0,
	.param .u64 .ptr .align 1 _Z8row_sumsPKfPfm_param_1,
	.param .u64 _Z8row_sumsPKfPfm_param_2
)
{
	.reg .pred 	%p<8>;
	.reg .b32 	%r<20>;
	.reg .b32 	%f<10>;
	.reg .b64 	%rd<13>;
	// demoted variable
	.shared .align 4 .b8 _ZZ8row_sumsPKfPfmE5sdata[1024];
	ld.param.u64 	%rd3, [_Z8row_sumsPKfPfm_param_0];
	ld.param.u64 	%rd4, [_Z8row_sumsPKfPfm_param_1];
	ld.param.u64 	%rd5, [_Z8row_sumsPKfPfm_param_2];
	mov.u32 	%r1, %ctaid.x;
	cvt.u64.u32 	%rd1, %r1;
	setp.le.u64 	%p1, %rd5, %rd1;
	@%p1 bra 	$L__BB0_11;
	mov.u32 	%r2, %tid.x;
	shl.b32 	%r11, %r2, 2;
	mov.u32 	%r12, _ZZ8row_sumsPKfPfmE5sdata;
	add.s32 	%r3, %r12, %r11;
	mov.b32 	%r13, 0;
	st.shared.u32 	[%r3], %r13;
	cvt.u64.u32 	%rd6, %r2;
	setp.le.u64 	%p2, %rd5, %rd6;
	@%p2 bra 	$L__BB0_5;
	mov.u32 	%r4, %ntid.x;
	cvt.u32.u64 	%r14, %rd5;
	mul.lo.s32 	%r5, %r1, %r14;
	cvta.to.global.u64 	%rd2, %rd3;
	mov.f32 	%f9, 0f00000000;
	mov.u32 	%r18, %r2;
$L__BB0_3:
	add.s32 	%r15, %r18, %r5;
	mul.wide.s32 	%rd7, %r15, 4;
	add.s64 	%rd8, %rd2, %rd7;
	ld.global.f32 	%f4, [%rd8];
	add.f32 	%f9, %f4, %f9;
	add.s32 	%r18, %r18, %r4;
	cvt.s64.s32 	%rd9, %r18;
	setp.gt.u64 	%p3, %rd5, %rd9;
	@%p3 bra 	$L__BB0_3;
	st.shared.f32 	[%r3], %f9;
$L__BB0_5:
	mov.u32 	%r19, %ntid.x;
	setp.lt.u32 	%p4, %r19, 2;
	@%p4 bra 	$L__BB0_9;
$L__BB0_6:
	shr.u32 	%r10, %r19, 1;
	bar.sync 	0;
	setp.ge.u32 	%p5, %r2, %r10;
	@%p5 bra 	$L__BB0_8;
	shl.b32 	%r16, %r10, 2;
	add.s32 	%r17, %r3, %r16;
	ld.shared.f32 	%f5, [%r17];
	ld.shared.f32 	%f6, [%r3];
	add.f32 	%f7, %f5, %f6;
	st.shared.f32 	[%r3], %f7;
$L__BB0_8:
	setp.gt.u32 	%p6, %r19, 3;
	mov.u32 	%r19, %r10;
	@%p6 bra 	$L__BB0_6;
$L__BB0_9:
	setp.ne.s32 	%p7, %r2, 0;
	@%p7 bra 	$L__BB0_11;
	ld.shared.f32 	%f8, [_ZZ8row_sumsPKfPfmE5sdata];
	cvta.to.global.u64 	%rd10, %rd4;
	shl.b64 	%rd11, %rd1, 2;
	add.s64 	%rd12, %rd10, %rd11;
	st.global.f32 	[%rd12], %f8;
$L__BB0_11:
	ret;

}
	// .globl	_Z11column_sumsPKfPfm
.visible .entry _Z11column_sumsPKfPfm(
	.param .u64 .ptr .align 1 _Z11column_sumsPKfPfm_param_0,
	.param .u64 .ptr .align 1 _Z11column_sumsPKfPfm_param_1,
	.param .u64 _Z11column_sumsPKfPfm_param_2
)
{
	.reg .pred 	%p<10>;
	.reg .b32 	%r<5>;
	.reg .b32 	%f<82>;
	.reg .b64 	%rd<76>;

	ld.param.u64 	%rd27, [_Z11column_sumsPKfPfm_param_0];
	ld.param.u64 	%rd25, [_Z11column_sumsPKfPfm_param_1];
	ld.param.u64 	%rd26, [_Z11column_sumsPKfPfm_param_2];
	cvta.to.global.u64 	%rd1, %rd27;
	mov.u32 	%r1, %tid.x;
	mov.u32 	%r2, %ntid.x;
	mov.u32 	%r3, %ctaid.x;
	mad.lo.s32 	%r4, %r2, %r3, %r1;
	cvt.s64.s32 	%rd2, %r4;
	setp.le.u64 	%p1, %rd26, %rd2;
	@%p1 bra 	$L__BB1_14;
	add.s64 	%rd29, %rd26, -1;
	and.b64  	%rd3, %rd26, 15;
	setp.lt.u64 	%p2, %rd29, 15;
	mov.f32 	%f81, 0f00000000;
	mov.b64 	%rd72, 0;
	@%p2 bra 	$L__BB1_4;
	and.b64  	%rd72, %rd26, -16;
	shl.b64 	%rd30, %rd2, 2;
	add.s64 	%rd69, %rd1, %rd30;
	shl.b64 	%rd6, %rd26, 6;
	shl.b64 	%rd7, %rd26, 2;
	mov.f32 	%f81, 0f00000000;
	mov.u64 	%rd70, %rd72;
$L__BB1_3:
	.pragma "nounroll";
	ld.global.f32 	%f17, [%rd69];
	add.f32 	%f18, %f81, %f17;
	add.s64 	%rd31, %rd69, %rd7;
	ld.global.f32 	%f19, [%rd31];
	add.f32 	%f20, %f18, %f19;
	add.s64 	%rd32, %rd31, %rd7;
	ld.global.f32 	%f21, [%rd32];
	add.f32 	%f22, %f20, %f21;
	add.s64 	%rd33, %rd32, %rd7;
	ld.global.f32 	%f23, [%rd33];
	add.f32 	%f24, %f22, %f23;
	add.s64 	%rd34, %rd33, %rd7;
	ld.global.f32 	%f25, [%rd34];
	add.f32 	%f26, %f24, %f25;
	add.s64 	%rd35, %rd34, %rd7;
	ld.global.f32 	%f27, [%rd35];
	add.f32 	%f28, %f26, %f27;
	add.s64 	%rd36, %rd35, %rd7;
	ld.global.f32 	%f29, [%rd36];
	add.f32 	%f30, %f28, %f29;
	add.s64 	%rd37, %rd36, %rd7;
	ld.global.f32 	%f31, [%rd37];
	add.f32 	%f32, %f30, %f31;
	add.s64 	%rd38, %rd37, %rd7;
	ld.global.f32 	%f33, [%rd38];
	add.f32 	%f34, %f32, %f33;
	add.s64 	%rd39, %rd38, %rd7;
	ld.global.f32 	%f35, [%rd39];
	add.f32 	%f36, %f34, %f35;
	add.s64 	%rd40, %rd39, %rd7;
	ld.global.f32 	%f37, [%rd40];
	add.f32 	%f38, %f36, %f37;
	add.s64 	%rd41, %rd40, %rd7;
	ld.global.f32 	%f39, [%rd41];
	add.f32 	%f40, %f38, %f39;
	add.s64 	%rd42, %rd41, %rd7;
	ld.global.f32 	%f41, [%rd42];
	add.f32 	%f42, %f40, %f41;
	add.s64 	%rd43, %rd42, %rd7;
	ld.global.f32 	%f43, [%rd43];
	add.f32 	%f44, %f42, %f43;
	add.s64 	%rd44, %rd43, %rd7;
	ld.global.f32 	%f45, [%rd44];
	add.f32 	%f46, %f44, %f45;
	add.s64 	%rd45, %rd44, %rd7;
	ld.global.f32 	%f47, [%rd45];
	add.f32 	%f81, %f46, %f47;
	add.s64 	%rd70, %rd70, -16;
	add.s64 	%rd69, %rd69, %rd6;
	setp.ne.s64 	%p3, %rd70, 0;
	@%p3 bra 	$L__BB1_3;
$L__BB1_4:
	setp.eq.s64 	%p4, %rd3, 0;
	@%p4 bra 	$L__BB1_13;
	and.b64  	%rd13, %rd26, 7;
	setp.lt.u64 	%p5, %rd3, 8;
	@%p5 bra 	$L__BB1_7;
	mad.lo.s64 	%rd46, %rd72, %rd26, %rd2;
	shl.b64 	%rd47, %rd46, 2;
	add.s64 	%rd48, %rd1, %rd47;
	ld.global.f32 	%f49, [%rd48];
	add.f32 	%f50, %f81, %f49;
	shl.b64 	%rd49, %rd26, 2;
	add.s64 	%rd50, %rd48, %rd49;
	ld.global.f32 	%f51, [%rd50];
	add.f32 	%f52, %f50, %f51;
	add.s64 	%rd51, %rd50, %rd49;
	ld.global.f32 	%f53, [%rd51];
	add.f32 	%f54, %f52, %f53;
	add.s64 	%rd52, %rd51, %rd49;
	ld.global.f32 	%f55, [%rd52];
	add.f32 	%f56, %f54, %f55;
	add.s64 	%rd53, %rd52, %rd49;
	ld.global.f32 	%f57, [%rd53];
	add.f32 	%f58, %f56, %f57;
	add.s64 	%rd54, %rd53, %rd49;
	ld.global.f32 	%f59, [%rd54];
	add.f32 	%f60, %f58, %f59;
	add.s64 	%rd55, %rd54, %rd49;
	ld.global.f32 	%f61, [%rd55];
	add.f32 	%f62, %f60, %f61;
	add.s64 	%rd56, %rd55, %rd49;
	ld.global.f32 	%f63, [%rd56];
	add.f32 	%f81, %f62, %f63;
	add.s64 	%rd72, %rd72, 8;
$L__BB1_7:
	setp.eq.s64 	%p6, %rd13, 0;
	@%p6 bra 	$L__BB1_13;
	and.b64  	%rd74, %rd26, 3;
	setp.lt.u64 	%p7, %rd13, 4;
	@%p7 bra 	$L__BB1_10;
	mad.lo.s64 	%rd57, %rd72, %rd26, %rd2;
	shl.b64 	%rd58, %rd57, 2;
	add.s64 	%rd59, %rd1, %rd58;
	ld.global.f32 	%f65, [%rd59];
	add.f32 	%f66, %f81, %f65;
	shl.b64 	%rd60, %rd26, 2;
	add.s64 	%rd61, %rd59, %rd60;
	ld.global.f32 	%f67, [%rd61];
	add.f32 	%f68, %f66, %f67;
	add.s64 	%rd62, %rd61, %rd60;
	ld.global.f32 	%f69, [%rd62];
	add.f32 	%f70, %f68, %f69;
	add.s64 	%rd63, %rd62, %rd60;
	ld.global.f32 	%f71, [%rd63];
	add.f32 	%f81, %f70, %f71;
	add.s64 	%rd72, %rd72, 4;
$L__BB1_10:
	setp.eq.s64 	%p8, %rd74, 0;
	@%p8 bra 	$L__BB1_13;
	mad.lo.s64 	%rd64, %rd72, %rd26, %rd2;
	shl.b64 	%rd65, %rd64, 2;
	add.s64 	%rd75, %rd1, %rd65;
	shl.b64 	%rd20, %rd26, 2;
$L__BB1_12:
	.pragma "nounroll";
	ld.global.f32 	%f72, [%rd75];
	add.f32 	%f81, %f81, %f72;
	add.s64 	%rd75, %rd75, %rd20;
	add.s64 	%rd74, %rd74, -1;
	setp.ne.s64 	%p9, %rd74, 0;
	@%p9 bra 	$L__BB1_12;
$L__BB1_13:
	cvta.to.global.u64 	%rd66, %rd25;
	shl.b64 	%rd67, %rd2, 2;
	add.s64 	%rd68, %rd66, %rd67;
	st.global.f32 	[%rd68], %f81;
$L__BB1_14:
	ret;

}


// ===== COMPILED SASS (sm_100) =====

	.target	sm_100

	.elftype	@"ET_EXEC"


//--------------------- .note.nv.tkinfo           --------------------------
	.section	.note.nv.tkinfo,"",@"SHT_NOTE"
	.sectionflags	@"SHF_NOTE_NV_TKINFO"
	.tkinfo
        /*0018*/ 	.word	0x00000002
        /*0030*/ 	.string	""
        /*0030*/ 	.string	"ptxas"
        /*0030*/ 	.string	"Cuda compilation tools, release 13.0, V13.0.88"
        /*0030*/ 	.string	"Build cuda_13.0.r13.0/compiler.36424714_0"
        /*0030*/ 	.string	"-arch sm_100 -m 64 "



//--------------------- .note.nv.cuinfo           --------------------------
	.section	.note.nv.cuinfo,"",@"SHT_NOTE"
	.sectionflags	@"SHF_NOTE_NV_CUINFO"
        /*0018*/ 	.short	0x0002
        /*001a*/ 	.short	0x0064
        /*001c*/ 	.short	0x0082
	.zero		2


//--------------------- .nv.info                  --------------------------
	.section	.nv.info,"",@"SHT_CUDA_INFO"
	.align	4


	//----- nvinfo : EIATTR_REGCOUNT
	.align		4
        /*0000*/ 	.byte	0x04, 0x2f
        /*0002*/ 	.short	(.L_1 - .L_0)
	.align		4
.L_0:
        /*0004*/ 	.word	index@(_Z8row_sumsPKfPfm)
        /*0008*/ 	.word	0x00000010


	//----- nvinfo : EIATTR_FRAME_SIZE
	.align		4
.L_1:
        /*000c*/ 	.byte	0x04, 0x11
        /*000e*/ 	.short	(.L_3 - .L_2)
	.align		4
.L_2:
        /*0010*/ 	.word	index@(_Z8row_sumsPKfPfm)
        /*0014*/ 	.word	0x00000000


	//----- nvinfo : EIATTR_REGCOUNT
	.align		4
.L_3:
        /*0018*/ 	.byte	0x04, 0x2f
        /*001a*/ 	.short	(.L_5 - .L_4)
	.align		4
.L_4:
        /*001c*/ 	.word	index@(_Z11column_sumsPKfPfm)
        /*0020*/ 	.word	0x00000020


	//----- nvinfo : EIATTR_FRAME_SIZE
	.align		4
.L_5:
        /*0024*/ 	.byte	0x04, 0x11
        /*0026*/ 	.short	(.L_7 - .L_6)
	.align		4
.L_6:
        /*0028*/ 	.word	index@(_Z11column_sumsPKfPfm)
        /*002c*/ 	.word	0x00000000


	//----- nvinfo : EIATTR_MIN_STACK_SIZE
	.align		4
.L_7:
        /*0030*/ 	.byte	0x04, 0x12
        /*0032*/ 	.short	(.L_9 - .L_8)
	.align		4
.L_8:
        /*0034*/ 	.word	index@(_Z11column_sumsPKfPfm)
        /*0038*/ 	.word	0x00000000


	//----- nvinfo : EIATTR_MIN_STACK_SIZE
	.align		4
.L_9:
        /*003c*/ 	.byte	0x04, 0x12
        /*003e*/ 	.short	(.L_11 - .L_10)
	.align		4
.L_10:
        /*0040*/ 	.word	index@(_Z8row_sumsPKfPfm)
        /*0044*/ 	.word	0x00000000
.L_11:


//--------------------- .nv.compat                --------------------------
	.section	.nv.compat,"",@"SHT_CUDA_COMPAT_INFO"
	.align	4
        /*0000*/ 	.byte	0x02, 0x09, 0x00, 0x00, 0x02, 0x02, 0x01, 0x00, 0x02, 0x05, 0x05, 0x00, 0x03, 0x07, 0x01, 0x01
        /*0010*/ 	.byte	0x02, 0x03, 0x00, 0x00, 0x02, 0x06, 0x01, 0x00, 0x04, 0x0b, 0x08, 0x00, 0x09, 0x00, 0x00, 0x00
        /*0020*/ 	.byte	0x00, 0x00, 0x00, 0x00


//--------------------- .nv.info._Z11column_sumsPKfPfm --------------------------
	.section	.nv.info._Z11column_sumsPKfPfm,"",@"SHT_CUDA_INFO"
	.sectionflags	@""
	.align	4


	//----- nvinfo : EIATTR_CUDA_API_VERSION
	.align		4
        /*0000*/ 	.byte	0x04, 0x37
        /*0002*/ 	.short	(.L_13 - .L_12)
.L_12:
        /*0004*/ 	.word	0x00000082


	//----- nvinfo : EIATTR_KPARAM_INFO
	.align		4
.L_13:
        /*0008*/ 	.byte	0x04, 0x17
        /*000a*/ 	.short	(.L_15 - .L_14)
.L_14:
        /*000c*/ 	.word	0x00000000
        /*0010*/ 	.short	0x0002
        /*0012*/ 	.short	0x0010
        /*0014*/ 	.byte	0x00, 0xf0, 0x21, 0x00


	//----- nvinfo : EIATTR_KPARAM_INFO
	.align		4
.L_15:
        /*0018*/ 	.byte	0x04, 0x17
        /*001a*/ 	.short	(.L_17 - .L_16)
.L_16:
        /*001c*/ 	.word	0x00000000
        /*0020*/ 	.short	0x0001
        /*0022*/ 	.short	0x0008
        /*0024*/ 	.byte	0x00, 0xf5, 0x21, 0x00


	//----- nvinfo : EIATTR_KPARAM_INFO
	.align		4
.L_17:
        /*0028*/ 	.byte	0x04, 0x17
        /*002a*/ 	.short	(.L_19 - .L_18)
.L_18:
        /*002c*/ 	.word	0x00000000
        /*0030*/ 	.short	0x0000
        /*0032*/ 	.short	0x0000
        /*0034*/ 	.byte	0x00, 0xf5, 0x21, 0x00


	//----- nvinfo : EIATTR_SPARSE_MMA_MASK
	.align		4
.L_19:
        /*0038*/ 	.byte	0x03, 0x50
        /*003a*/ 	.short	0x0000


	//----- nvinfo : EIATTR_MAXREG_COUNT
	.align		4
        /*003c*/ 	.byte	0x03, 0x1b
        /*003e*/ 	.short	0x00ff


	//----- nvinfo : EIATTR_MERCURY_ISA_VERSION
	.align		4
        /*0040*/ 	.byte	0x03, 0x5f
        /*0042*/ 	.short	0x0101


	//----- nvinfo : EIATTR_VRC_CTA_INIT_COUNT
	.align		4
        /*0044*/ 	.byte	0x02, 0x4a
	.zero		1
	.zero		1


	//----- nvinfo : EIATTR_EXIT_INSTR_OFFSETS
	.align		4
        /*0048*/ 	.byte	0x04, 0x1c
        /*004a*/ 	.short	(.L_21 - .L_20)


	//   ....[0]....
.L_20:
        /*004c*/ 	.word	0x00000090


	//   ....[1]....
        /*0050*/ 	.word	0x00000d30


	//----- nvinfo : EIATTR_CBANK_PARAM_SIZE
	.align		4
.L_21:
        /*0054*/ 	.byte	0x03, 0x19
        /*0056*/ 	.short	0x0018


	//----- nvinfo : EIATTR_PARAM_CBANK
	.align		4
        /*0058*/ 	.byte	0x04, 0x0a
        /*005a*/ 	.short	(.L_23 - .L_22)
	.align		4
.L_22:
        /*005c*/ 	.word	index@(.nv.constant0._Z11column_sumsPKfPfm)
        /*0060*/ 	.short	0x0380
        /*0062*/ 	.short	0x0018


	//----- nvinfo : EIATTR_SW_WAR
	.align		4
.L_23:
        /*0064*/ 	.byte	0x04, 0x36
        /*0066*/ 	.short	(.L_25 - .L_24)
.L_24:
        /*0068*/ 	.word	0x00000008
.L_25:


//--------------------- .nv.info._Z8row_sumsPKfPfm --------------------------
	.section	.nv.info._Z8row_sumsPKfPfm,"",@"SHT_CUDA_INFO"
	.sectionflags	@""
	.align	4


	//----- nvinfo : EIATTR_CUDA_API_VERSION
	.align		4
        /*0000*/ 	.byte	0x04, 0x37
        /*0002*/ 	.short	(.L_27 - .L_26)
.L_26:
        /*0004*/ 	.word	0x00000082


	//----- nvinfo : EIATTR_KPARAM_INFO
	.align		4
.L_27:
        /*0008*/ 	.byte	0x04, 0x17
        /*000a*/ 	.short	(.L_29 - .L_28)
.L_28:
        /*000c*/ 	.word	0x00000000
        /*0010*/ 	.short	0x0002
        /*0012*/ 	.short	0x0010
        /*0014*/ 	.byte	0x00, 0xf0, 0x21, 0x00


	//----- nvinfo : EIATTR_KPARAM_INFO
	.align		4
.L_29:
        /*0018*/ 	.byte	0x04, 0x17
        /*001a*/ 	.short	(.L_31 - .L_30)
.L_30:
        /*001c*/ 	.word	0x00000000
        /*0020*/ 	.short	0x0001
        /*0022*/ 	.short	0x0008
        /*0024*/ 	.byte	0x00, 0xf5, 0x21, 0x00


	//----- nvinfo : EIATTR_KPARAM_INFO
	.align		4
.L_31:
        /*0028*/ 	.byte	0x04, 0x17
        /*002a*/ 	.short	(.L_33 - .L_32)
.L_32:
        /*002c*/ 	.word	0x00000000
        /*0030*/ 	.short	0x0000
        /*0032*/ 	.short	0x0000
        /*0034*/ 	.byte	0x00, 0xf5, 0x21, 0x00


	//----- nvinfo : EIATTR_SPARSE_MMA_MASK
	.align		4
.L_33:
        /*0038*/ 	.byte	0x03, 0x50
        /*003a*/ 	.short	0x0000


	//----- nvinfo : EIATTR_MAXREG_COUNT
	.align		4
        /*003c*/ 	.byte	0x03, 0x1b
        /*003e*/ 	.short	0x00ff


	//----- nvinfo : EIATTR_NUM_BARRIERS
	.align		4
        /*0040*/ 	.byte	0x02, 0x4c
        /*0042*/ 	.byte	0x01
	.zero		1


	//----- nvinfo : EIATTR_MERCURY_ISA_VERSION
	.align		4
        /*0044*/ 	.byte	0x03, 0x5f
        /*0046*/ 	.short	0x0101


	//----- nvinfo : EIATTR_VRC_CTA_INIT_COUNT
	.align		4
        /*0048*/ 	.byte	0x02, 0x4a
	.zero		1
	.zero		1


	//----- nvinfo : EIATTR_EXIT_INSTR_OFFSETS
	.align		4
        /*004c*/ 	.byte	0x04, 0x1c
        /*004e*/ 	.short	(.L_35 - .L_34)


	//   ....[0]....
.L_34:
        /*0050*/ 	.word	0x00000050


	//   ....[1]....
        /*0054*/ 	.word	0x00000320


	//   ....[2]....
        /*0058*/ 	.word	0x000003d0


	//----- nvinfo : EIATTR_CRS_STACK_SIZE
	.align		4
.L_35:
        /*005c*/ 	.byte	0x04, 0x1e
        /*005e*/ 	.short	(.L_37 - .L_36)
.L_36:
        /*0060*/ 	.word	0x00000000


	//----- nvinfo : EIATTR_CBANK_PARAM_SIZE
	.align		4
.L_37:
        /*0064*/ 	.byte	0x03, 0x19
        /*0066*/ 	.short	0x0018


	//----- nvinfo : EIATTR_PARAM_CBANK
	.align		4
        /*0068*/ 	.byte	0x04, 0x0a
        /*006a*/ 	.short	(.L_39 - .L_38)
	.align		4
.L_38:
        /*006c*/ 	.word	index@(.nv.constant0._Z8row_sumsPKfPfm)
        /*0070*/ 	.short	0x0380
        /*0072*/ 	.short	0x0018


	//----- nvinfo : EIATTR_SW_WAR
	.align		4
.L_39:
        /*0074*/ 	.byte	0x04, 0x36
        /*0076*/ 	.short	(.L_41 - .L_40)
.L_40:
        /*0078*/ 	.word	0x00000008
.L_41:


//--------------------- .nv.callgraph             --------------------------
	.section	.nv.callgraph,"",@"SHT_CUDA_CALLGRAPH"
	.align	4
	.sectionentsize	8
	.align		4
        /*0000*/ 	.word	0x00000000
	.align		4
        /*0004*/ 	.word	0xffffffff
	.align		4
        /*0008*/ 	.word	0x00000000
	.align		4
        /*000c*/ 	.word	0xfffffffe
	.align		4
        /*0010*/ 	.word	0x00000000
	.align		4
        /*0014*/ 	.word	0xfffffffd
	.align		4
        /*0018*/ 	.word	0x00000000
	.align		4
        /*001c*/ 	.word	0xfffffffc


//--------------------- .text._Z11column_sumsPKfPfm --------------------------
	.section	.text._Z11column_sumsPKfPfm,"ax",@progbits
	.align	128
        .global         _Z11column_sumsPKfPfm
        .type           _Z11column_sumsPKfPfm,@function
        .size           _Z11column_sumsPKfPfm,(.L_x_14 - _Z11column_sumsPKfPfm)
        .other          _Z11column_sumsPKfPfm,@"STO_CUDA_ENTRY STV_DEFAULT"
_Z11column_sumsPKfPfm:
.text._Z11column_sumsPKfPfm:
[----:B------:R-:W-:Y:S01]  /*0000*/  LDC R1, c[0x0][0x37c] ;  /* 0x0000df00ff017b82 */ /* 0x000fe20000000800 */
[----:B------:R-:W0:Y:S07]  /*0010*/  S2R R12, SR_TID.X ;  /* 0x00000000000c7919 */ /* 0x000e2e0000002100 */
[----:B------:R-:W1:Y:S01]  /*0020*/  LDC.64 R10, c[0x0][0x390] ;  /* 0x0000e400ff0a7b82 */ /* 0x000e620000000a00 */
[----:B------:R-:W0:Y:S01]  /*0030*/  LDCU UR4, c[0x0][0x360] ;  /* 0x00006c00ff0477ac */ /* 0x000e220008000800 */
[----:B------:R-:W0:Y:S02]  /*0040*/  S2R R13, SR_CTAID.X ;  /* 0x00000000000d7919 */ /* 0x000e240000002500 */
[----:B0-----:R-:W-:-:S05]  /*0050*/  IMAD R12, R13, UR4, R12 ;  /* 0x000000040d0c7c24 */ /* 0x001fca000f8e020c */
[----:B------:R-:W-:Y:S02]  /*0060*/  SHF.R.S32.HI R13, RZ, 0x1f, R12 ;  /* 0x0000001fff0d7819 */ /* 0x000fe4000001140c */
[----:B-1----:R-:W-:-:S04]  /*0070*/  ISETP.GE.U32.AND P0, PT, R12, R10, PT ;  /* 0x0000000a0c00720c */ /* 0x002fc80003f06070 */
[----:B------:R-:W-:-:S13]  /*0080*/  ISETP.GE.U32.AND.EX P0, PT, R13, R11, PT, P0 ;  /* 0x0000000b0d00720c */ /* 0x000fda0003f06100 */
[----:B------:R-:W-:Y:S05]  /*0090*/  @P0 EXIT ;  /* 0x000000000000094d */ /* 0x000fea0003800000 */
[C---:B------:R-:W-:Y:S01]  /*00a0*/  IADD3 R2, P0, PT, R10.reuse, -0x1, RZ ;  /* 0xffffffff0a027810 */ /* 0x040fe20007f1e0ff */
[----:B------:R-:W0:Y:S01]  /*00b0*/  LDCU.64 UR4, c[0x0][0x358] ;  /* 0x00006b00ff0477ac */ /* 0x000e220008000a00 */
[----:B------:R-:W-:Y:S01]  /*00c0*/  LOP3.LUT R0, R10, 0xf, RZ, 0xc0, !PT ;  /* 0x0000000f0a007812 */ /* 0x000fe200078ec0ff */
[----:B------:R-:W-:Y:S01]  /*00d0*/  IMAD.MOV.U32 R5, RZ, RZ, RZ ;  /* 0x000000ffff057224 */ /* 0x000fe200078e00ff */
[----:B------:R-:W-:Y:S02]  /*00e0*/  ISETP.GE.U32.AND P1, PT, R2, 0xf, PT ;  /* 0x0000000f0200780c */ /* 0x000fe40003f26070 */
[----:B------:R-:W-:Y:S02]  /*00f0*/  IADD3.X R2, PT, PT, R11, -0x1, RZ, P0, !PT ;  /* 0xffffffff0b027810 */ /* 0x000fe400007fe4ff */
[----:B------:R-:W-:Y:S02]  /*0100*/  ISETP.NE.U32.AND P0, PT, R0, RZ, PT ;  /* 0x000000ff0000720c */ /* 0x000fe40003f05070 */
[----:B------:R-:W-:-:S02]  /*0110*/  ISETP.GE.U32.AND.EX P1, PT, R2, RZ, PT, P1 ;  /* 0x000000ff0200720c */ /* 0x000fc40003f26110 */
[----:B------:R-:W-:Y:S02]  /*0120*/  CS2R R2, SRZ ;  /* 0x0000000000027805 */ /* 0x000fe4000001ff00 */
[----:B------:R-:W-:-:S09]  /*0130*/  ISETP.NE.AND.EX P0, PT, RZ, RZ, PT, P0 ;  /* 0x000000ffff00720c */ /* 0x000fd20003f05300 */
[----:B0-----:R-:W-:Y:S05]  /*0140*/  @!P1 BRA `(.L_x_0) ;  /* 0x0000000400449947 */ /* 0x001fea0003800000 */
[----:B------:R-:W0:Y:S01]  /*0150*/  LDC R3, c[0x0][0x394] ;  /* 0x0000e500ff037b82 */ /* 0x000e220000000800 */
[----:B------:R-:W1:Y:S01]  /*0160*/  LDCU.64 UR6, c[0x0][0x380] ;  /* 0x00007000ff0677ac */ /* 0x000e620008000a00 */
[C---:B------:R-:W-:Y:S01]  /*0170*/  LOP3.LUT R2, R10.reuse, 0xfffffff0, RZ, 0xc0, !PT ;  /* 0xfffffff00a027812 */ /* 0x040fe200078ec0ff */
[C---:B------:R-:W-:Y:S01]  /*0180*/  IMAD.WIDE.U32 R14, R10.reuse, 0x4, RZ ;  /* 0x000000040a0e7825 */ /* 0x040fe200078e00ff */
[----:B------:R-:W-:-:S03]  /*0190*/  SHF.L.U64.HI R6, R10, 0x6, R11 ;  /* 0x000000060a067819 */ /* 0x000fc6000001020b */
[----:B------:R-:W-:Y:S02]  /*01a0*/  IMAD.SHL.U32 R7, R11, 0x4, RZ ;  /* 0x000000040b077824 */ /* 0x000fe400078e00ff */
[----:B------:R-:W-:Y:S02]  /*01b0*/  IMAD.MOV.U32 R5, RZ, RZ, RZ ;  /* 0x000000ffff057224 */ /* 0x000fe400078e00ff */
[----:B------:R-:W-:Y:S02]  /*01c0*/  IMAD.IADD R7, R15, 0x1, R7 ;  /* 0x000000010f077824 */ /* 0x000fe400078e0207 */
[----:B------:R-:W-:Y:S01]  /*01d0*/  IMAD.MOV.U32 R25, RZ, RZ, R2 ;  /* 0x000000ffff197224 */ /* 0x000fe200078e0002 */
[----:B-1----:R-:W-:-:S04]  /*01e0*/  LEA R8, P1, R12, UR6, 0x2 ;  /* 0x000000060c087c11 */ /* 0x002fc8000f8210ff */
[----:B------:R-:W-:Y:S02]  /*01f0*/  LEA.HI.X R9, R12, UR7, R13, 0x2, P1 ;  /* 0x000000070c097c11 */ /* 0x000fe400088f140d */
[----:B0-----:R-:W-:-:S07]  /*0200*/  MOV R24, R3 ;  /* 0x0000000300187202 */ /* 0x001fce0000000f00 */
.L_x_1:
[-C--:B------:R-:W-:Y:S01]  /*0210*/  IADD3 R16, P1, PT, R8, R14.reuse, RZ ;  /* 0x0000000e08107210 */ /* 0x080fe20007f3e0ff */
[----:B------:R-:W2:Y:S04]  /*0220*/  LDG.E R28, desc[UR4][R8.64] ;  /* 0x00000004081c7981 */ /* 0x000ea8000c1e1900 */
[----:B------:R-:W-:Y:S01]  /*0230*/  IMAD.X R17, R9, 0x1, R7, P1 ;  /* 0x0000000109117824 */ /* 0x000fe200008e0607 */
[----:B------:R-:W-:-:S04]  /*0240*/  IADD3 R18, P1, PT, R16, R14, RZ ;  /* 0x0000000e10127210 */ /* 0x000fc80007f3e0ff */
[----:B------:R0:W3:Y:S01]  /*0250*/  LDG.E R4, desc[UR4][R16.64] ;  /* 0x0000000410047981 */ /* 0x0000e2000c1e1900 */
[----:B------:R-:W-:Y:S01]  /*0260*/  IMAD.X R19, R17, 0x1, R7, P1 ;  /* 0x0000000111137824 */ /* 0x000fe200008e0607 */
[----:B------:R-:W-:-:S04]  /*0270*/  IADD3 R22, P1, PT, R18, R14, RZ ;  /* 0x0000000e12167210 */ /* 0x000fc80007f3e0ff */
[----:B------:R1:W4:Y:S01]  /*0280*/  LDG.E R27, desc[UR4][R18.64] ;  /* 0x00000004121b7981 */ /* 0x000322000c1e1900 */
[----:B------:R-:W-:Y:S01]  /*0290*/  IMAD.X R23, R19, 0x1, R7, P1 ;  /* 0x0000000113177824 */ /* 0x000fe200008e0607 */
[----:B------:R-:W-:-:S04]  /*02a0*/  IADD3 R20, P1, PT, R22, R14, RZ ;  /* 0x0000000e16147210 */ /* 0x000fc80007f3e0ff */
[----:B------:R5:W4:Y:S01]  /*02b0*/  LDG.E R26, desc[UR4][R22.64] ;  /* 0x00000004161a7981 */ /* 0x000b22000c1e1900 */
[----:B------:R-:W-:Y:S01]  /*02c0*/  IMAD.X R21, R23, 0x1, R7, P1 ;  /* 0x0000000117157824 */ /* 0x000fe200008e0607 */
[----:B0-----:R-:W-:-:S04]  /*02d0*/  IADD3 R16, P1, PT, R20, R14, RZ ;  /* 0x0000000e14107210 */ /* 0x001fc80007f3e0ff */
[----:B------:R-:W4:Y:S01]  /*02e0*/  LDG.E R20, desc[UR4][R20.64] ;  /* 0x0000000414147981 */ /* 0x000f22000c1e1900 */
[----:B------:R-:W-:Y:S01]  /*02f0*/  IMAD.X R17, R21, 0x1, R7, P1 ;  /* 0x0000000115117824 */ /* 0x000fe200008e0607 */
[----:B-1----:R-:W-:-:S04]  /*0300*/  IADD3 R18, P1, PT, R16, R14, RZ ;  /* 0x0000000e10127210 */ /* 0x002fc80007f3e0ff */
[----:B------:R-:W-:Y:S01]  /*0310*/  IADD3.X R19, PT, PT, R17, R7, RZ, P1, !PT ;  /* 0x0000000711137210 */ /* 0x000fe20000ffe4ff */
[----:B------:R-:W4:Y:S01]  /*0320*/  LDG.E R16, desc[UR4][R16.64] ;  /* 0x0000000410107981 */ /* 0x000f22000c1e1900 */
[----:B-----5:R-:W-:-:S03]  /*0330*/  IADD3 R22, P1, PT, R18, R14, RZ ;  /* 0x0000000e12167210 */ /* 0x020fc60007f3e0ff */
[----:B------:R-:W5:Y:S02]  /*0340*/  LDG.E R18, desc[UR4][R18.64] ;  /* 0x0000000412127981 */ /* 0x000f64000c1e1900 */
[----:B------:R-:W-:-:S05]  /*0350*/  IMAD.X R23, R19, 0x1, R7, P1 ;  /* 0x0000000113177824 */ /* 0x000fca00008e0607 */
[----:B------:R3:W5:Y:S01]  /*0360*/  LDG.E R17, desc[UR4][R22.64] ;  /* 0x0000000416117981 */ /* 0x000762000c1e1900 */
[----:B--2---:R-:W-:Y:S01]  /*0370*/  FADD R5, R28, R5 ;  /* 0x000000051c057221 */ /* 0x004fe20000000000 */
[----:B------:R-:W-:-:S05]  /*0380*/  IADD3 R28, P1, PT, R22, R14, RZ ;  /* 0x0000000e161c7210 */ /* 0x000fca0007f3e0ff */
[--C-:B------:R-:W-:Y:S02]  /*0390*/  IMAD.X R29, R23, 0x1, R7.reuse, P1 ;  /* 0x00000001171d7824 */ /* 0x100fe400008e0607 */
[----:B---3--:R-:W-:Y:S01]  /*03a0*/  FADD R22, R5, R4 ;  /* 0x0000000405167221 */ /* 0x008fe20000000000 */
[-C--:B------:R-:W-:Y:S02]  /*03b0*/  IADD3 R4, P1, PT, R28, R14.reuse, RZ ;  /* 0x0000000e1c047210 */ /* 0x080fe40007f3e0ff */
[----:B------:R-:W2:Y:S03]  /*03c0*/  LDG.E R21, desc[UR4][R28.64] ;  /* 0x000000041c157981 */ /* 0x000ea6000c1e1900 */
[----:B------:R-:W-:Y:S02]  /*03d0*/  IMAD.X R5, R29, 0x1, R7, P1 ;  /* 0x000000011d057824 */ /* 0x000fe400008e0607 */
[----:B----4-:R-:W-:Y:S01]  /*03e0*/  FADD R27, R22, R27 ;  /* 0x0000001b161b7221 */ /* 0x010fe20000000000 */
[----:B------:R-:W-:-:S02]  /*03f0*/  IADD3 R22, P1, PT, R4, R14, RZ ;  /* 0x0000000e04167210 */ /* 0x000fc40007f3e0ff */
[----:B------:R0:W3:Y:S03]  /*0400*/  LDG.E R4, desc[UR4][R4.64] ;  /* 0x0000000404047981 */ /* 0x0000e6000c1e1900 */
[----:B------:R-:W-:-:S05]  /*0410*/  IMAD.X R23, R5, 0x1, R7, P1 ;  /* 0x0000000105177824 */ /* 0x000fca00008e0607 */
[----:B------:R1:W4:Y:S01]  /*0420*/  LDG.E R19, desc[UR4][R22.64] ;  /* 0x0000000416137981 */ /* 0x000322000c1e1900 */
[----:B0-----:R-:W-:Y:S01]  /*0430*/  FADD R5, R27, R26 ;  /* 0x0000001a1b057221 */ /* 0x001fe20000000000 */
[----:B------:R-:W-:-:S05]  /*0440*/  IADD3 R26, P1, PT, R22, R14, RZ ;  /* 0x0000000e161a7210 */ /* 0x000fca0007f3e0ff */
[----:B------:R-:W-:Y:S01]  /*0450*/  IMAD.X R27, R23, 0x1, R7, P1 ;  /* 0x00000001171b7824 */ /* 0x000fe200008e0607 */
[----:B------:R-:W-:Y:S01]  /*0460*/  IADD3 R28, P1, PT, R26, R14, RZ ;  /* 0x0000000e1a1c7210 */ /* 0x000fe20007f3e0ff */
[----:B------:R-:W-:-:S03]  /*0470*/  FADD R5, R5, R20 ;  /* 0x0000001405057221 */ /* 0x000fc60000000000 */
[----:B------:R-:W-:Y:S01]  /*0480*/  IADD3.X R29, PT, PT, R27, R7, RZ, P1, !PT ;  /* 0x000000071b1d7210 */ /* 0x000fe20000ffe4ff */
[----:B------:R0:W4:Y:S01]  /*0490*/  LDG.E R20, desc[UR4][R26.64] ;  /* 0x000000041a147981 */ /* 0x000122000c1e1900 */
[-C--:B-1----:R-:W-:Y:S01]  /*04a0*/  IADD3 R22, P1, PT, R28, R14.reuse, RZ ;  /* 0x0000000e1c167210 */ /* 0x082fe20007f3e0ff */
[----:B------:R-:W-:Y:S02]  /*04b0*/  FADD R16, R5, R16 ;  /* 0x0000001005107221 */ /* 0x000fe40000000000 */
[----:B------:R-:W4:Y:S02]  /*04c0*/  LDG.E R5, desc[UR4][R28.64] ;  /* 0x000000041c057981 */ /* 0x000f24000c1e1900 */
[----:B------:R-:W-:Y:S02]  /*04d0*/  IMAD.X R23, R29, 0x1, R7, P1 ;  /* 0x000000011d177824 */ /* 0x000fe400008e0607 */
[----:B-----5:R-:W-:Y:S01]  /*04e0*/  FADD R16, R16, R18 ;  /* 0x0000001210107221 */ /* 0x020fe20000000000 */
[----:B0-----:R-:W-:-:S02]  /*04f0*/  IADD3 R26, P1, PT, R22, R14, RZ ;  /* 0x0000000e161a7210 */ /* 0x001fc40007f3e0ff */
[----:B------:R0:W5:Y:S03]  /*0500*/  LDG.E R18, desc[UR4][R22.64] ;  /* 0x0000000416127981 */ /* 0x000166000c1e1900 */
[----:B------:R-:W-:Y:S02]  /*0510*/  IMAD.X R27, R23, 0x1, R7, P1 ;  /* 0x00000001171b7824 */ /* 0x000fe400008e0607 */
[----:B0-----:R-:W-:Y:S01]  /*0520*/  FADD R22, R16, R17 ;  /* 0x0000001110167221 */ /* 0x001fe20000000000 */
[----:B------:R-:W-:Y:S02]  /*0530*/  IADD3 R16, P1, PT, R26, R14, RZ ;  /* 0x0000000e1a107210 */ /* 0x000fe40007f3e0ff */
[----:B------:R-:W5:Y:S03]  /*0540*/  LDG.E R26, desc[UR4][R26.64] ;  /* 0x000000041a1a7981 */ /* 0x000f66000c1e1900 */
[----:B------:R-:W-:-:S05]  /*0550*/  IMAD.X R17, R27, 0x1, R7, P1 ;  /* 0x000000011b117824 */ /* 0x000fca00008e0607 */
[----:B------:R-:W5:Y:S01]  /*0560*/  LDG.E R16, desc[UR4][R16.64] ;  /* 0x0000000410107981 */ /* 0x000f62000c1e1900 */
[----:B------:R-:W-:-:S04]  /*0570*/  IADD3 R25, P1, PT, R25, -0x10, RZ ;  /* 0xfffffff019197810 */ /* 0x000fc80007f3e0ff */
[----:B------:R-:W-:Y:S02]  /*0580*/  IADD3.X R24, PT, PT, R24, -0x1, RZ, P1, !PT ;  /* 0xffffffff18187810 */ /* 0x000fe40000ffe4ff */
[----:B------:R-:W-:-:S04]  /*0590*/  ISETP.NE.U32.AND P1, PT, R25, RZ, PT ;  /* 0x000000ff1900720c */ /* 0x000fc80003f25070 */
[----:B------:R-:W-:Y:S02]  /*05a0*/  ISETP.NE.AND.EX P1, PT, R24, RZ, PT, P1 ;  /* 0x000000ff1800720c */ /* 0x000fe40003f25310 */
[----:B------:R-:W-:-:S05]  /*05b0*/  LEA R8, P2, R10, R8, 0x6 ;  /* 0x000000080a087211 */ /* 0x000fca00078430ff */
[----:B------:R-:W-:Y:S02]  /*05c0*/  IMAD.X R9, R9, 0x1, R6, P2 ;  /* 0x0000000109097824 */ /* 0x000fe400010e0606 */
[----:B--2---:R-:W-:-:S04]  /*05d0*/  FADD R21, R22, R21 ;  /* 0x0000001516157221 */ /* 0x004fc80000000000 */
[----:B---3--:R-:W-:-:S04]  /*05e0*/  FADD R4, R21, R4 ;  /* 0x0000000415047221 */ /* 0x008fc80000000000 */
[----:B----4-:R-:W-:-:S04]  /*05f0*/  FADD R19, R4, R19 ;  /* 0x0000001304137221 */ /* 0x010fc80000000000 */
[----:B------:R-:W-:-:S04]  /*0600*/  FADD R20, R19, R20 ;  /* 0x0000001413147221 */ /* 0x000fc80000000000 */
[----:B------:R-:W-:-:S04]  /*0610*/  FADD R5, R20, R5 ;  /* 0x0000000514057221 */ /* 0x000fc80000000000 */
[----:B-----5:R-:W-:-:S04]  /*0620*/  FADD R5, R5, R18 ;  /* 0x0000001205057221 */ /* 0x020fc80000000000 */
[----:B------:R-:W-:-:S04]  /*0630*/  FADD R5, R5, R26 ;  /* 0x0000001a05057221 */ /* 0x000fc80000000000 */
[----:B------:R-:W-:Y:S01]  /*0640*/  FADD R5, R5, R16 ;  /* 0x0000001005057221 */ /* 0x000fe20000000000 */
[----:B------:R-:W-:Y:S06]  /*0650*/  @P1 BRA `(.L_x_1) ;  /* 0xfffffff800ec1947 */ /* 0x000fec000383ffff */
.L_x_0:
[----:B------:R-:W-:Y:S05]  /*0660*/  @!P0 BRA `(.L_x_2) ;  /* 0x0000000400a08947 */ /* 0x000fea0003800000 */
[----:B------:R-:W-:Y:S02]  /*0670*/  ISETP.GE.U32.AND P1, PT, R0, 0x8, PT ;  /* 0x000000080000780c */ /* 0x000fe40003f26070 */
[----:B------:R-:W-:Y:S02]  /*0680*/  LOP3.LUT R24, R10, 0x7, RZ, 0xc0, !PT ;  /* 0x000000070a187812 */ /* 0x000fe400078ec0ff */
[----:B------:R-:W-:Y:S02]  /*0690*/  ISETP.GE.U32.AND.EX P1, PT, RZ, RZ, PT, P1 ;  /* 0x000000ffff00720c */ /* 0x000fe40003f26110 */
[----:B------:R-:W-:-:S04]  /*06a0*/  ISETP.NE.U32.AND P0, PT, R24, RZ, PT ;  /* 0x000000ff1800720c */ /* 0x000fc80003f05070 */
[----:B------:R-:W-:-:S07]  /*06b0*/  ISETP.NE.AND.EX P0, PT, RZ, RZ, PT, P0 ;  /* 0x000000ffff00720c */ /* 0x000fce0003f05300 */
[----:B------:R-:W-:Y:S06]  /*06c0*/  @!P1 BRA `(.L_x_3) ;  /* 0x0000000000a49947 */ /* 0x000fec0003800000 */
[----:B------:R-:W0:Y:S01]  /*06d0*/  LDCU.64 UR6, c[0x0][0x380] ;  /* 0x00007000ff0677ac */ /* 0x000e220008000a00 */
[-C--:B------:R-:W-:Y:S01]  /*06e0*/  IMAD R0, R3, R10.reuse, RZ ;  /* 0x0000000a03007224 */ /* 0x080fe200078e02ff */
[----:B------:R-:W-:Y:S01]  /*06f0*/  SHF.L.U64.HI R19, R10, 0x2, R11 ;  /* 0x000000020a137819 */ /* 0x000fe2000001020b */
[----:B------:R-:W-:-:S04]  /*0700*/  IMAD.WIDE.U32 R6, R2, R10, R12 ;  /* 0x0000000a02067225 */ /* 0x000fc800078e000c */
[----:B------:R-:W-:Y:S02]  /*0710*/  IMAD R9, R2, R11, R0 ;  /* 0x0000000b02097224 */ /* 0x000fe400078e0200 */
[----:B------:R-:W-:-:S03]  /*0720*/  IMAD.SHL.U32 R17, R10, 0x4, RZ ;  /* 0x000000040a117824 */ /* 0x000fc600078e00ff */
[----:B------:R-:W-:Y:S02]  /*0730*/  IADD3 R7, PT, PT, R7, R9, RZ ;  /* 0x0000000907077210 */ /* 0x000fe40007ffe0ff */
[----:B0-----:R-:W-:-:S04]  /*0740*/  LEA R26, P2, R6, UR6, 0x2 ;  /* 0x00000006061a7c11 */ /* 0x001fc8000f8410ff */
[----:B------:R-:W-:Y:S02]  /*0750*/  IADD3 R22, P1, PT, R17, R26, RZ ;  /* 0x0000001a11167210 */ /* 0x000fe40007f3e0ff */
[----:B------:R-:W-:Y:S02]  /*0760*/  LEA.HI.X R27, R6, UR7, R7, 0x2, P2 ;  /* 0x00000007061b7c11 */ /* 0x000fe400090f1407 */
[----:B------:R-:W-:-:S03]  /*0770*/  IADD3 R20, P2, PT, R22, R17, RZ ;  /* 0x0000001116147210 */ /* 0x000fc60007f5e0ff */
[----:B------:R-:W-:Y:S01]  /*0780*/  IMAD.X R23, R19, 0x1, R27, P1 ;  /* 0x0000000113177824 */ /* 0x000fe200008e061b */
[----:B------:R-:W2:Y:S01]  /*0790*/  LDG.E R0, desc[UR4][R26.64] ;  /* 0x000000041a007981 */ /* 0x000ea2000c1e1900 */
[-C--:B------:R-:W-:Y:S02]  /*07a0*/  IADD3 R14, P1, PT, R20, R17.reuse, RZ ;  /* 0x00000011140e7210 */ /* 0x080fe40007f3e0ff */
[--C-:B------:R-:W-:Y:S01]  /*07b0*/  IMAD.X R21, R23, 0x1, R19.reuse, P2 ;  /* 0x0000000117157824 */ /* 0x100fe200010e0613 */
[----:B------:R-:W3:Y:S01]  /*07c0*/  LDG.E R4, desc[UR4][R22.64] ;  /* 0x0000000416047981 */ /* 0x000ee2000c1e1900 */
[-C--:B------:R-:W-:Y:S02]  /*07d0*/  IADD3 R6, P2, PT, R14, R17.reuse, RZ ;  /* 0x000000110e067210 */ /* 0x080fe40007f5e0ff */
[----:B------:R-:W-:Y:S01]  /*07e0*/  IMAD.X R15, R21, 0x1, R19, P1 ;  /* 0x00000001150f7824 */ /* 0x000fe200008e0613 */
[----:B------:R-:W4:Y:S01]  /*07f0*/  LDG.E R20, desc[UR4][R20.64] ;  /* 0x0000000414147981 */ /* 0x000f22000c1e1900 */
[----:B------:R-:W-:-:S02]  /*0800*/  IADD3 R8, P1, PT, R6, R17, RZ ;  /* 0x0000001106087210 */ /* 0x000fc40007f3e0ff */
[----:B------:R-:W-:Y:S01]  /*0810*/  IMAD.X R7, R15, 0x1, R19, P2 ;  /* 0x000000010f077824 */ /* 0x000fe200010e0613 */
[----:B------:R-:W5:Y:S01]  /*0820*/  LDG.E R14, desc[UR4][R14.64] ;  /* 0x000000040e0e7981 */ /* 0x000f62000c1e1900 */
[----:B------:R-:W-:-:S03]  /*0830*/  IADD3 R16, P2, PT, R8, R17, RZ ;  /* 0x0000001108107210 */ /* 0x000fc60007f5e0ff */
[----:B------:R-:W-:Y:S01]  /*0840*/  IADD3.X R9, PT, PT, R7, R19, RZ, P1, !PT ;  /* 0x0000001307097210 */ /* 0x000fe20000ffe4ff */
[----:B------:R-:W5:Y:S01]  /*0850*/  LDG.E R6, desc[UR4][R6.64] ;  /* 0x0000000406067981 */ /* 0x000f62000c1e1900 */
[----:B------:R-:W-:-:S03]  /*0860*/  IADD3 R18, P1, PT, R16, R17, RZ ;  /* 0x0000001110127210 */ /* 0x000fc60007f3e0ff */
[--C-:B------:R-:W-:Y:S01]  /*0870*/  IMAD.X R17, R9, 0x1, R19.reuse, P2 ;  /* 0x0000000109117824 */ /* 0x100fe200010e0613 */
[----:B------:R-:W5:Y:S03]  /*0880*/  LDG.E R8, desc[UR4][R8.64] ;  /* 0x0000000408087981 */ /* 0x000f66000c1e1900 */
[----:B------:R-:W-:Y:S01]  /*0890*/  IMAD.X R19, R17, 0x1, R19, P1 ;  /* 0x0000000111137824 */ /* 0x000fe200008e0613 */
[----:B------:R-:W5:Y:S04]  /*08a0*/  LDG.E R16, desc[UR4][R16.64] ;  /* 0x0000000410107981 */ /* 0x000f68000c1e1900 */
[----:B------:R-:W5:Y:S01]  /*08b0*/  LDG.E R18, desc[UR4][R18.64] ;  /* 0x0000000412127981 */ /* 0x000f62000c1e1900 */
[----:B------:R-:W-:-:S05]  /*08c0*/  IADD3 R2, P1, PT, R2, 0x8, RZ ;  /* 0x0000000802027810 */ /* 0x000fca0007f3e0ff */
[----:B------:R-:W-:Y:S02]  /*08d0*/  IMAD.X R3, RZ, RZ, R3, P1 ;  /* 0x000000ffff037224 */ /* 0x000fe400008e0603 */
[----:B--2---:R-:W-:-:S04]  /*08e0*/  FADD R5, R5, R0 ;  /* 0x0000000005057221 */ /* 0x004fc80000000000 */
[----:B---3--:R-:W-:-:S04]  /*08f0*/  FADD R5, R5, R4 ;  /* 0x0000000405057221 */ /* 0x008fc80000000000 */
[----:B----4-:R-:W-:-:S04]  /*0900*/  FADD R5, R5, R20 ;  /* 0x0000001405057221 */ /* 0x010fc80000000000 */
[----:B-----5:R-:W-:-:S04]  /*0910*/  FADD R5, R5, R14 ;  /* 0x0000000e05057221 */ /* 0x020fc80000000000 */
[----:B------:R-:W-:-:S04]  /*0920*/  FADD R5, R5, R6 ;  /* 0x0000000605057221 */ /* 0x000fc80000000000 */
[----:B------:R-:W-:-:S04]  /*0930*/  FADD R5, R5, R8 ;  /* 0x0000000805057221 */ /* 0x000fc80000000000 */
[----:B------:R-:W-:-:S04]  /*0940*/  FADD R5, R5, R16 ;  /* 0x0000001005057221 */ /* 0x000fc80000000000 */
[----:B------:R-:W-:-:S07]  /*0950*/  FADD R5, R5, R18 ;  /* 0x0000001205057221 */ /* 0x000fce0000000000 */
.L_x_3:
[----:B------:R-:W-:Y:S05]  /*0960*/  @!P0 BRA `(.L_x_2) ;  /* 0x0000000000e08947 */ /* 0x000fea0003800000 */
[----:B------:R-:W-:Y:S01]  /*0970*/  ISETP.GE.U32.AND P1, PT, R24, 0x4, PT ;  /* 0x000000041800780c */ /* 0x000fe20003f26070 */
[----:B------:R-:W-:Y:S01]  /*0980*/  IMAD.MOV.U32 R4, RZ, RZ, RZ ;  /* 0x000000ffff047224 */ /* 0x000fe200078e00ff */
[----:B------:R-:W-:Y:S02]  /*0990*/  LOP3.LUT R0, R10, 0x3, RZ, 0xc0, !PT ;  /* 0x000000030a007812 */ /* 0x000fe400078ec0ff */
[----:B------:R-:W-:Y:S02]  /*09a0*/  ISETP.GE.U32.AND.EX P1, PT, RZ, RZ, PT, P1 ;  /* 0x000000ffff00720c */ /* 0x000fe40003f26110 */
[----:B------:R-:W-:-:S04]  /*09b0*/  ISETP.NE.U32.AND P0, PT, R0, RZ, PT ;  /* 0x000000ff0000720c */ /* 0x000fc80003f05070 */
[----:B------:R-:W-:-:S07]  /*09c0*/  ISETP.NE.AND.EX P0, PT, R4, RZ, PT, P0 ;  /* 0x000000ff0400720c */ /* 0x000fce0003f05300 */
[----:B------:R-:W-:Y:S06]  /*09d0*/  @!P1 BRA `(.L_x_4) ;  /* 0x00000000006c9947 */ /* 0x000fec0003800000 */
[----:B------:R-:W0:Y:S01]  /*09e0*/  LDCU.64 UR6, c[0x0][0x380] ;  /* 0x00007000ff0677ac */ /* 0x000e220008000a00 */
[----:B------:R-:W-:Y:S01]  /*09f0*/  MOV R8, R12 ;  /* 0x0000000c00087202 */ /* 0x000fe20000000f00 */
[-C--:B------:R-:W-:Y:S01]  /*0a00*/  IMAD R6, R3, R10.reuse, RZ ;  /* 0x0000000a03067224 */ /* 0x080fe200078e02ff */
[----:B------:R-:W-:Y:S01]  /*0a10*/  SHF.L.U64.HI R17, R10, 0x2, R11 ;  /* 0x000000020a117819 */ /* 0x000fe2000001020b */
[----:B------:R-:W-:Y:S02]  /*0a20*/  IMAD.MOV.U32 R9, RZ, RZ, R13 ;  /* 0x000000ffff097224 */ /* 0x000fe400078e000d */
[C---:B------:R-:W-:Y:S02]  /*0a30*/  IMAD R7, R2.reuse, R11, R6 ;  /* 0x0000000b02077224 */ /* 0x040fe400078e0206 */
[----:B------:R-:W-:-:S04]  /*0a40*/  IMAD.WIDE.U32 R8, R2, R10, R8 ;  /* 0x0000000a02087225 */ /* 0x000fc800078e0008 */
[----:B------:R-:W-:Y:S02]  /*0a50*/  IMAD.SHL.U32 R19, R10, 0x4, RZ ;  /* 0x000000040a137824 */ /* 0x000fe400078e00ff */
[----:B------:R-:W-:Y:S01]  /*0a60*/  IMAD.IADD R7, R9, 0x1, R7 ;  /* 0x0000000109077824 */ /* 0x000fe200078e0207 */
[----:B0-----:R-:W-:-:S04]  /*0a70*/  LEA R14, P2, R8, UR6, 0x2 ;  /* 0x00000006080e7c11 */ /* 0x001fc8000f8410ff */
[----:B------:R-:W-:Y:S02]  /*0a80*/  IADD3 R6, P1, PT, R19, R14, RZ ;  /* 0x0000000e13067210 */ /* 0x000fe40007f3e0ff */
[----:B------:R-:W-:Y:S02]  /*0a90*/  LEA.HI.X R15, R8, UR7, R7, 0x2, P2 ;  /* 0x00000007080f7c11 */ /* 0x000fe400090f1407 */
[----:B------:R-:W-:-:S03]  /*0aa0*/  IADD3 R8, P2, PT, R6, R19, RZ ;  /* 0x0000001306087210 */ /* 0x000fc60007f5e0ff */
[----:B------:R-:W-:Y:S01]  /*0ab0*/  IMAD.X R7, R17, 0x1, R15, P1 ;  /* 0x0000000111077824 */ /* 0x000fe200008e060f */
[----:B------:R-:W2:Y:S01]  /*0ac0*/  LDG.E R14, desc[UR4][R14.64] ;  /* 0x000000040e0e7981 */ /* 0x000ea2000c1e1900 */
[----:B------:R-:W-:-:S03]  /*0ad0*/  IADD3 R16, P1, PT, R8, R19, RZ ;  /* 0x0000001308107210 */ /* 0x000fc60007f3e0ff */
[----:B------:R-:W-:Y:S01]  /*0ae0*/  IADD3.X R9, PT, PT, R7, R17, RZ, P2, !PT ;  /* 0x0000001107097210 */ /* 0x000fe200017fe4ff */
[----:B------:R-:W3:Y:S04]  /*0af0*/  LDG.E R6, desc[UR4][R6.64] ;  /* 0x0000000406067981 */ /* 0x000ee8000c1e1900 */
[----:B------:R-:W-:Y:S01]  /*0b00*/  IMAD.X R17, R9, 0x1, R17, P1 ;  /* 0x0000000109117824 */ /* 0x000fe200008e0611 */
[----:B------:R-:W4:Y:S04]  /*0b10*/  LDG.E R8, desc[UR4][R8.64] ;  /* 0x0000000408087981 */ /* 0x000f28000c1e1900 */
[----:B------:R-:W5:Y:S01]  /*0b20*/  LDG.E R16, desc[UR4][R16.64] ;  /* 0x0000000410107981 */ /* 0x000f62000c1e1900 */
[----:B------:R-:W-:-:S05]  /*0b30*/  IADD3 R2, P1, PT, R2, 0x4, RZ ;  /* 0x0000000402027810 */ /* 0x000fca0007f3e0ff */
[----:B------:R-:W-:Y:S02]  /*0b40*/  IMAD.X R3, RZ, RZ, R3, P1 ;  /* 0x000000ffff037224 */ /* 0x000fe400008e0603 */
[----:B--2---:R-:W-:-:S04]  /*0b50*/  FADD R5, R5, R14 ;  /* 0x0000000e05057221 */ /* 0x004fc80000000000 */
[----:B---3--:R-:W-:-:S04]  /*0b60*/  FADD R5, R5, R6 ;  /* 0x0000000605057221 */ /* 0x008fc80000000000 */
[----:B----4-:R-:W-:-:S04]  /*0b70*/  FADD R5, R5, R8 ;  /* 0x0000000805057221 */ /* 0x010fc80000000000 */
[----:B-----5:R-:W-:-:S07]  /*0b80*/  FADD R5, R5, R16 ;  /* 0x0000001005057221 */ /* 0x020fce0000000000 */
.L_x_4:
[----:B------:R-:W-:Y:S05]  /*0b90*/  @!P0 BRA `(.L_x_2) ;  /* 0x0000000000548947 */ /* 0x000fea0003800000 */
[----:B------:R-:W0:Y:S01]  /*0ba0*/  LDCU.64 UR6, c[0x0][0x380] ;  /* 0x00007000ff0677ac */ /* 0x000e220008000a00 */
[-C--:B------:R-:W-:Y:S02]  /*0bb0*/  IMAD R3, R3, R10.reuse, RZ ;  /* 0x0000000a03037224 */ /* 0x080fe400078e02ff */
[----:B------:R-:W-:Y:S02]  /*0bc0*/  IMAD.MOV.U32 R6, RZ, RZ, R12 ;  /* 0x000000ffff067224 */ /* 0x000fe400078e000c */
[----:B------:R-:W-:Y:S02]  /*0bd0*/  IMAD.MOV.U32 R7, RZ, RZ, R13 ;  /* 0x000000ffff077224 */ /* 0x000fe400078e000d */
[----:B------:R-:W-:Y:S01]  /*0be0*/  IMAD R3, R2, R11, R3 ;  /* 0x0000000b02037224 */ /* 0x000fe200078e0203 */
[----:B------:R-:W-:Y:S01]  /*0bf0*/  SHF.L.U64.HI R11, R10, 0x2, R11 ;  /* 0x000000020a0b7819 */ /* 0x000fe2000001020b */
[----:B------:R-:W-:-:S05]  /*0c00*/  IMAD.WIDE.U32 R6, R2, R10, R6 ;  /* 0x0000000a02067225 */ /* 0x000fca00078e0006 */
[----:B------:R-:W-:Y:S02]  /*0c10*/  IADD3 R3, PT, PT, R7, R3, RZ ;  /* 0x0000000307037210 */ /* 0x000fe40007ffe0ff */
[----:B0-----:R-:W-:-:S04]  /*0c20*/  LEA R9, P0, R6, UR6, 0x2 ;  /* 0x0000000606097c11 */ /* 0x001fc8000f8010ff */
[----:B------:R-:W-:-:S09]  /*0c30*/  LEA.HI.X R6, R6, UR7, R3, 0x2, P0 ;  /* 0x0000000706067c11 */ /* 0x000fd200080f1403 */
.L_x_5:
[----:B------:R-:W-:Y:S02]  /*0c40*/  IMAD.MOV.U32 R2, RZ, RZ, R9 ;  /* 0x000000ffff027224 */ /* 0x000fe400078e0009 */
[----:B------:R-:W-:-:S05]  /*0c50*/  IMAD.MOV.U32 R3, RZ, RZ, R6 ;  /* 0x000000ffff037224 */ /* 0x000fca00078e0006 */
[----:B------:R-:W2:Y:S01]  /*0c60*/  LDG.E R2, desc[UR4][R2.64] ;  /* 0x0000000402027981 */ /* 0x000ea2000c1e1900 */
[----:B------:R-:W-:Y:S02]  /*0c70*/  IADD3 R0, P0, PT, R0, -0x1, RZ ;  /* 0xffffffff00007810 */ /* 0x000fe40007f1e0ff */
[----:B------:R-:W-:Y:S02]  /*0c80*/  LEA R9, P1, R10, R9, 0x2 ;  /* 0x000000090a097211 */ /* 0x000fe400078210ff */
[----:B------:R-:W-:Y:S02]  /*0c90*/  IADD3.X R4, PT, PT, R4, -0x1, RZ, P0, !PT ;  /* 0xffffffff04047810 */ /* 0x000fe400007fe4ff */
[----:B------:R-:W-:Y:S01]  /*0ca0*/  ISETP.NE.U32.AND P0, PT, R0, RZ, PT ;  /* 0x000000ff0000720c */ /* 0x000fe20003f05070 */
[----:B------:R-:W-:-:S03]  /*0cb0*/  IMAD.X R6, R6, 0x1, R11, P1 ;  /* 0x0000000106067824 */ /* 0x000fc600008e060b */
[----:B------:R-:W-:Y:S01]  /*0cc0*/  ISETP.NE.AND.EX P0, PT, R4, RZ, PT, P0 ;  /* 0x000000ff0400720c */ /* 0x000fe20003f05300 */
[----:B--2---:R-:W-:-:S12]  /*0cd0*/  FADD R5, R2, R5 ;  /* 0x0000000502057221 */ /* 0x004fd80000000000 */
[----:B------:R-:W-:Y:S05]  /*0ce0*/  @P0 BRA `(.L_x_5) ;  /* 0xfffffffc00d40947 */ /* 0x000fea000383ffff */
.L_x_2:
[----:B------:R-:W0:Y:S02]  /*0cf0*/  LDCU.64 UR6, c[0x0][0x388] ;  /* 0x00007100ff0677ac */ /* 0x000e240008000a00 */
[----:B0-----:R-:W-:-:S04]  /*0d00*/  LEA R2, P0, R12, UR6, 0x2 ;  /* 0x000000060c027c11 */ /* 0x001fc8000f8010ff */
[----:B------:R-:W-:-:S05]  /*0d10*/  LEA.HI.X R3, R12, UR7, R13, 0x2, P0 ;  /* 0x000000070c037c11 */ /* 0x000fca00080f140d */
[----:B------:R-:W-:Y:S01]  /*0d20*/  STG.E desc[UR4][R2.64], R5 ;  /* 0x0000000502007986 */ /* 0x000fe2000c101904 */
[----:B------:R-:W-:Y:S05]  /*0d30*/  EXIT ;  /* 0x000000000000794d */ /* 0x000fea0003800000 */
.L_x_6:
[----:B------:R-:W-:-:S00]  /*0d40*/  BRA `(.L_x_6) ;  /* 0xfffffffc00fc7947 */ /* 0x000fc0000383ffff */
[----:B------:R-:W-:-:S00]  /*0d50*/  NOP ;  /* 0x0000000000007918 */ /* 0x000fc00000000000 */
        /* <DEDUP_REMOVED lines=10> */
.L_x_14:


//--------------------- .text._Z8row_sumsPKfPfm   --------------------------
	.section	.text._Z8row_sumsPKfPfm,"ax",@progbits
	.align	128
        .global         _Z8row_sumsPKfPfm
        .type           _Z8row_sumsPKfPfm,@function
        .size           _Z8row_sumsPKfPfm,(.L_x_15 - _Z8row_sumsPKfPfm)
        .other          _Z8row_sumsPKfPfm,@"STO_CUDA_ENTRY STV_DEFAULT"
_Z8row_sumsPKfPfm:
.text._Z8row_sumsPKfPfm:
[----:B------:R-:W-:Y:S08]  /*0000*/  LDC R1, c[0x0][0x37c] ;  /* 0x0000df00ff017b82 */ /* 0x000ff00000000800 */
[----:B------:R-:W0:Y:S08]  /*0010*/  S2UR UR6, SR_CTAID.X ;  /* 0x00000000000679c3 */ /* 0x000e300000002500 */
[----:B------:R-:W0:Y:S02]  /*0020*/  LDC.64 R12, c[0x0][0x390] ;  /* 0x0000e400ff0c7b82 */ /* 0x000e240000000a00 */
[----:B0-----:R-:W-:-:S04]  /*0030*/  ISETP.LE.U32.AND P0, PT, R12, UR6, PT ;  /* 0x000000060c007c0c */ /* 0x001fc8000bf03070 */
[----:B------:R-:W-:-:S13]  /*0040*/  ISETP.GE.U32.AND.EX P0, PT, RZ, R13, PT, P0 ;  /* 0x0000000dff00720c */ /* 0x000fda0003f06100 */
[----:B------:R-:W-:Y:S05]  /*0050*/  @P0 EXIT ;  /* 0x000000000000094d */ /* 0x000fea0003800000 */
[----:B------:R-:W0:Y:S01]  /*0060*/  S2R R11, SR_TID.X ;  /* 0x00000000000b7919 */ /* 0x000e220000002100 */
[----:B------:R-:W1:Y:S01]  /*0070*/  S2UR UR5, SR_CgaCtaId ;  /* 0x00000000000579c3 */ /* 0x000e620000008800 */
[----:B------:R-:W-:Y:S01]  /*0080*/  UMOV UR4, 0x400 ;  /* 0x0000040000047882 */ /* 0x000fe20000000000 */
[----:B------:R-:W2:Y:S01]  /*0090*/  LDCU.64 UR8, c[0x0][0x358] ;  /* 0x00006b00ff0877ac */ /* 0x000ea20008000a00 */
[----:B------:R-:W-:Y:S01]  /*00a0*/  BSSY.RECONVERGENT B0, `(.L_x_7) ;  /* 0x0000017000007945 */ /* 0x000fe20003800200 */
[----:B-1----:R-:W-:-:S06]  /*00b0*/  ULEA UR4, UR5, UR4, 0x18 ;  /* 0x0000000405047291 */ /* 0x002fcc000f8ec0ff */
[C---:B0-----:R-:W-:Y:S02]  /*00c0*/  LEA R0, R11.reuse, UR4, 0x2 ;  /* 0x000000040b007c11 */ /* 0x041fe4000f8e10ff */
[----:B------:R-:W-:-:S03]  /*00d0*/  ISETP.GE.U32.AND P0, PT, R11, R12, PT ;  /* 0x0000000c0b00720c */ /* 0x000fc60003f06070 */
[----:B------:R0:W-:Y:S01]  /*00e0*/  STS [R0], RZ ;  /* 0x000000ff00007388 */ /* 0x0001e20000000800 */
[----:B------:R-:W-:-:S13]  /*00f0*/  ISETP.GE.U32.AND.EX P0, PT, RZ, R13, PT, P0 ;  /* 0x0000000dff00720c */ /* 0x000fda0003f06100 */
[----:B0-2---:R-:W-:Y:S05]  /*0100*/  @P0 BRA `(.L_x_8) ;  /* 0x0000000000400947 */ /* 0x005fea0003800000 */
[----:B------:R-:W0:Y:S01]  /*0110*/  LDC R6, c[0x0][0x360] ;  /* 0x0000d800ff067b82 */ /* 0x000e220000000800 */
[----:B------:R-:W-:Y:S01]  /*0120*/  BSSY.RECONVERGENT B1, `(.L_x_9) ;  /* 0x000000d000017945 */ /* 0x000fe20003800200 */
[----:B------:R-:W-:Y:S02]  /*0130*/  IMAD.MOV.U32 R7, RZ, RZ, RZ ;  /* 0x000000ffff077224 */ /* 0x000fe400078e00ff */
[----:B------:R-:W-:-:S04]  /*0140*/  IMAD.MOV.U32 R9, RZ, RZ, R11 ;  /* 0x000000ffff097224 */ /* 0x000fc800078e000b */
[----:B------:R-:W1:Y:S03]  /*0150*/  LDC.64 R4, c[0x0][0x380] ;  /* 0x0000e000ff047b82 */ /* 0x000e660000000a00 */
.L_x_10:
[----:B------:R-:W-:-:S04]  /*0160*/  IMAD R3, R12, UR6, R9 ;  /* 0x000000060c037c24 */ /* 0x000fc8000f8e0209 */
[----:B-1----:R-:W-:-:S06]  /*0170*/  IMAD.WIDE R2, R3, 0x4, R4 ;  /* 0x0000000403027825 */ /* 0x002fcc00078e0204 */
[----:B------:R-:W2:Y:S01]  /*0180*/  LDG.E R2, desc[UR8][R2.64] ;  /* 0x0000000802027981 */ /* 0x000ea2000c1e1900 */
[----:B0-----:R-:W-:-:S05]  /*0190*/  IMAD.IADD R9, R6, 0x1, R9 ;  /* 0x0000000106097824 */ /* 0x001fca00078e0209 */
[----:B------:R-:W-:Y:S02]  /*01a0*/  ISETP.GE.U32.AND P0, PT, R9, R12, PT ;  /* 0x0000000c0900720c */ /* 0x000fe40003f06070 */
[----:B------:R-:W-:-:S04]  /*01b0*/  SHF.R.S32.HI R8, RZ, 0x1f, R9 ;  /* 0x0000001fff087819 */ /* 0x000fc80000011409 */
[----:B------:R-:W-:Y:S01]  /*01c0*/  ISETP.GE.U32.AND.EX P0, PT, R8, R13, PT, P0 ;  /* 0x0000000d0800720c */ /* 0x000fe20003f06100 */
[----:B--2---:R-:W-:-:S12]  /*01d0*/  FADD R7, R2, R7 ;  /* 0x0000000702077221 */ /* 0x004fd80000000000 */
[----:B------:R-:W-:Y:S05]  /*01e0*/  @!P0 BRA `(.L_x_10) ;  /* 0xfffffffc00dc8947 */ /* 0x000fea000383ffff */
[----:B------:R-:W-:Y:S05]  /*01f0*/  BSYNC.RECONVERGENT B1 ;  /* 0x0000000000017941 */ /* 0x000fea0003800200 */
.L_x_9:
[----:B------:R0:W-:Y:S02]  /*0200*/  STS [R0], R7 ;  /* 0x0000000700007388 */ /* 0x0001e40000000800 */
.L_x_8:
[----:B------:R-:W-:Y:S05]  /*0210*/  BSYNC.RECONVERGENT B0 ;  /* 0x0000000000007941 */ /* 0x000fea0003800200 */
.L_x_7:
[----:B------:R-:W1:Y:S01]  /*0220*/  LDCU UR4, c[0x0][0x360] ;  /* 0x00006c00ff0477ac */ /* 0x000e620008000800 */
[----:B------:R-:W-:Y:S01]  /*0230*/  ISETP.NE.AND P0, PT, R11, RZ, PT ;  /* 0x000000ff0b00720c */ /* 0x000fe20003f05270 */
[----:B-1----:R-:W-:-:S09]  /*0240*/  UISETP.GE.U32.AND UP0, UPT, UR4, 0x2, UPT ;  /* 0x000000020400788c */ /* 0x002fd2000bf06070 */
[----:B------:R-:W-:Y:S05]  /*0250*/  BRA.U !UP0, `(.L_x_11) ;  /* 0x0000000108307547 */ /* 0x000fea000b800000 */
[----:B------:R-:W-:-:S07]  /*0260*/  IMAD.U32 R2, RZ, RZ, UR4 ;  /* 0x00000004ff027e24 */ /* 0x000fce000f8e00ff */
.L_x_12:
[----:B------:R-:W-:Y:S01]  /*0270*/  BAR.SYNC.DEFER_BLOCKING 0x0 ;  /* 0x0000000000007b1d */ /* 0x000fe20000010000 */
[----:B------:R-:W-:-:S04]  /*0280*/  SHF.R.U32.HI R6, RZ, 0x1, R2 ;  /* 0x00000001ff067819 */ /* 0x000fc80000011602 */
[----:B------:R-:W-:-:S13]  /*0290*/  ISETP.GE.U32.AND P1, PT, R11, R6, PT ;  /* 0x000000060b00720c */ /* 0x000fda0003f26070 */
[----:B------:R-:W-:Y:S01]  /*02a0*/  @!P1 IMAD R3, R6, 0x4, R0 ;  /* 0x0000000406039824 */ /* 0x000fe200078e0200 */
[----:B------:R-:W-:Y:S05]  /*02b0*/  @!P1 LDS R4, [R0] ;  /* 0x0000000000049984 */ /* 0x000fea0000000800 */
[----:B------:R-:W1:Y:S02]  /*02c0*/  @!P1 LDS R3, [R3] ;  /* 0x0000000003039984 */ /* 0x000e640000000800 */
[----:B-1----:R-:W-:-:S05]  /*02d0*/  @!P1 FADD R5, R3, R4 ;  /* 0x0000000403059221 */ /* 0x002fca0000000000 */
[----:B------:R1:W-:Y:S01]  /*02e0*/  @!P1 STS [R0], R5 ;  /* 0x0000000500009388 */ /* 0x0003e20000000800 */
[----:B------:R-:W-:Y:S01]  /*02f0*/  ISETP.GT.U32.AND P1, PT, R2, 0x3, PT ;  /* 0x000000030200780c */ /* 0x000fe20003f24070 */
[----:B------:R-:W-:-:S12]  /*0300*/  IMAD.MOV.U32 R2, RZ, RZ, R6 ;  /* 0x000000ffff027224 */ /* 0x000fd800078e0006 */
[----:B-1----:R-:W-:Y:S05]  /*0310*/  @P1 BRA `(.L_x_12) ;  /* 0xfffffffc00d41947 */ /* 0x002fea000383ffff */
.L_x_11:
[----:B------:R-:W-:Y:S05]  /*0320*/  @P0 EXIT ;  /* 0x000000000000094d */ /* 0x000fea0003800000 */
[----:B------:R-:W1:Y:S01]  /*0330*/  S2UR UR5, SR_CgaCtaId ;  /* 0x00000000000579c3 */ /* 0x000e620000008800 */
[----:B------:R-:W-:Y:S02]  /*0340*/  UMOV UR4, 0x400 ;  /* 0x0000040000047882 */ /* 0x000fe40000000000 */
[----:B-1----:R-:W-:-:S09]  /*0350*/  ULEA UR4, UR5, UR4, 0x18 ;  /* 0x0000000405047291 */ /* 0x002fd2000f8ec0ff */
[----:B------:R-:W1:Y:S02]  /*0360*/  LDS R5, [UR4] ;  /* 0x00000004ff057984 */ /* 0x000e640008000800 */
[----:B------:R-:W2:Y:S02]  /*0370*/  LDCU.64 UR4, c[0x0][0x388] ;  /* 0x00007100ff0477ac */ /* 0x000ea40008000a00 */
[----:B--2---:R-:W-:-:S04]  /*0380*/  ULEA UR4, UP0, UR6, UR4, 0x2 ;  /* 0x0000000406047291 */ /* 0x004fc8000f8010ff */
[----:B------:R-:W-:Y:S02]  /*0390*/  ULEA.HI.X UR5, UR6, UR5, URZ, 0x2, UP0 ;  /* 0x0000000506057291 */ /* 0x000fe400080f14ff */
[----:B------:R-:W-:-:S04]  /*03a0*/  IMAD.U32 R2, RZ, RZ, UR4 ;  /* 0x00000004ff027e24 */ /* 0x000fc8000f8e00ff */
[----:B------:R-:W-:-:S05]  /*03b0*/  IMAD.U32 R3, RZ, RZ, UR5 ;  /* 0x00000005ff037e24 */ /* 0x000fca000f8e00ff */
[----:B-1----:R-:W-:Y:S01]  /*03c0*/  STG.E desc[UR8][R2.64], R5 ;  /* 0x0000000502007986 */ /* 0x002fe2000c101908 */
[----:B------:R-:W-:Y:S05]  /*03d0*/  EXIT ;  /* 0x000000000000794d */ /* 0x000fea0003800000 */
.L_x_13:
        /* <DEDUP_REMOVED lines=10> */
.L_x_15:


//--------------------- .nv.shared.reserved.0     --------------------------
	.section	.nv.shared.reserved.0,"aw",@nobits
	.weak		__nv_reservedSMEM_offset_0_alias
	.size		__nv_reservedSMEM_offset_0_alias, 0, 64
	.other		__nv_reservedSMEM_offset_0_alias,@"STO_CUDA_RESERVED_SHARED STV_DEFAULT"
__nv_reservedSMEM_offset_0_alias:
	.zero		0
	.zero		64


//--------------------- .nv.shared._Z8row_sumsPKfPfm --------------------------
	.section	.nv.shared._Z8row_sumsPKfPfm,"aw",@nobits
	.sectionflags	@""
	.align	4
.nv.shared._Z8row_sumsPKfPfm:
	.zero		2048


//--------------------- .nv.constant0._Z11column_sumsPKfPfm --------------------------
	.section	.nv.constant0._Z11column_sumsPKfPfm,"a",@progbits
	.sectionflags	@""
	.align	4
.nv.constant0._Z11column_sumsPKfPfm:
	.zero		920


//--------------------- .nv.constant0._Z8row_sumsPKfPfm --------------------------
	.section	.nv.constant0._Z8row_sumsPKfPfm,"a",@progbits
	.sectionflags	@""
	.align	4
.nv.constant0._Z8row_sumsPKfPfm:
	.zero		920


//--------------------- SYMBOLS --------------------------

	.type		.nv.reservedSmem.offset0,@object
	.size		.nv.reservedSmem.offset0,0x4
	.type		.nv.reservedSmem.cap,@object
	.size		.nv.reservedSmem.cap,0x4
